//
// Generated by NVIDIA NVVM Compiler
//
// Compiler Build ID: CL-36424714
// Cuda compilation tools, release 13.0, V13.0.88
// Based on NVVM 20.0.0
//

.version 9.0
.target sm_100
.address_size 64

	// .globl	_Z10kernel_soriPfS_

.visible .entry _Z10kernel_soriPfS_(
	.param .u32 _Z10kernel_soriPfS__param_0,
	.param .u64 .ptr .align 1 _Z10kernel_soriPfS__param_1,
	.param .u64 .ptr .align 1 _Z10kernel_soriPfS__param_2
)
{
	.reg .pred 	%p<8>;
	.reg .b32 	%r<19>;
	.reg .b32 	%f<12>;
	.reg .b64 	%rd<15>;
	.reg .b64 	%fd<4>;

	ld.param.u32 	%r4, [_Z10kernel_soriPfS__param_0];
	ld.param.u64 	%rd3, [_Z10kernel_soriPfS__param_1];
	ld.param.u64 	%rd4, [_Z10kernel_soriPfS__param_2];
	cvta.to.global.u64 	%rd1, %rd4;
	cvta.to.global.u64 	%rd2, %rd3;
	mov.u32 	%r5, %ctaid.x;
	mov.u32 	%r6, %ctaid.y;
	mov.u32 	%r7, %tid.x;
	mov.u32 	%r8, %tid.y;
	mov.u32 	%r9, %ntid.x;
	mad.lo.s32 	%r10, %r5, %r9, %r7;
	mov.u32 	%r11, %ntid.y;
	mad.lo.s32 	%r12, %r6, %r11, %r8;
	setp.eq.s32 	%p1, %r12, 0;
	add.s32 	%r13, %r4, -1;
	setp.eq.s32 	%p2, %r12, %r13;
	or.pred  	%p3, %p1, %p2;
	setp.eq.s32 	%p4, %r10, 0;
	or.pred  	%p5, %p4, %p3;
	setp.eq.s32 	%p6, %r10, %r13;
	or.pred  	%p7, %p5, %p6;
	@%p7 bra 	$L__BB0_2;
	mul.lo.s32 	%r15, %r12, %r4;
	add.s32 	%r16, %r15, %r10;
	mul.wide.s32 	%rd8, %r16, 4;
	add.s64 	%rd9, %rd2, %rd8;
	ld.global.f32 	%f2, [%rd9];
	cvt.f64.f32 	%fd1, %f2;
	sub.s32 	%r17, %r15, %r4;
	add.s32 	%r18, %r17, %r10;
	mul.wide.s32 	%rd10, %r18, 4;
	add.s64 	%rd11, %rd2, %rd10;
	ld.global.f32 	%f3, [%rd11];
	mul.wide.s32 	%rd12, %r4, 4;
	add.s64 	%rd13, %rd9, %rd12;
	ld.global.f32 	%f4, [%rd13];
	add.f32 	%f5, %f3, %f4;
	ld.global.f32 	%f6, [%rd9+4];
	add.f32 	%f7, %f5, %f6;
	ld.global.f32 	%f8, [%rd9+-4];
	add.f32 	%f9, %f7, %f8;
	cvt.f64.f32 	%fd2, %f9;
	fma.rn.f64 	%fd3, %fd2, 0dBFD0000000000000, %fd1;
	cvt.rn.f32.f64 	%f10, %fd3;
	sub.f32 	%f11, %f2, %f10;
	add.s64 	%rd14, %rd1, %rd8;
	st.global.f32 	[%rd14], %f11;
	bra.uni 	$L__BB0_3;
$L__BB0_2:
	mad.lo.s32 	%r14, %r12, %r4, %r10;
	mul.wide.s32 	%rd5, %r14, 4;
	add.s64 	%rd6, %rd2, %rd5;
	ld.global.f32 	%f1, [%rd6];
	add.s64 	%rd7, %rd1, %rd5;
	st.global.f32 	[%rd7], %f1;
$L__BB0_3:
	ret;

}


// ===== COMPILED SASS (sm_100) =====

	.target	sm_100

	.elftype	@"ET_EXEC"


//--------------------- .note.nv.tkinfo           --------------------------
	.section	.note.nv.tkinfo,"",@"SHT_NOTE"
	.sectionflags	@"SHF_NOTE_NV_TKINFO"
	.tkinfo
        /*0018*/ 	.word	0x00000002
        /*0030*/ 	.string	""
        /*0030*/ 	.string	"ptxas"
        /*0030*/ 	.string	"Cuda compilation tools, release 13.0, V13.0.88"
        /*0030*/ 	.string	"Build cuda_13.0.r13.0/compiler.36424714_0"
        /*0030*/ 	.string	"-arch sm_100 -m 64 "



//--------------------- .note.nv.cuinfo           --------------------------
	.section	.note.nv.cuinfo,"",@"SHT_NOTE"
	.sectionflags	@"SHF_NOTE_NV_CUINFO"
        /*0018*/ 	.short	0x0002
        /*001a*/ 	.short	0x0064
        /*001c*/ 	.short	0x0082
	.zero		2


//--------------------- .nv.info                  --------------------------
	.section	.nv.info,"",@"SHT_CUDA_INFO"
	.align	4


	//----- nvinfo : EIATTR_REGCOUNT
	.align		4
        /*0000*/ 	.byte	0x04, 0x2f
        /*0002*/ 	.short	(.L_1 - .L_0)
	.align		4
.L_0:
        /*0004*/ 	.word	index@(_Z10kernel_soriPfS_)
        /*0008*/ 	.word	0x00000011


	//----- nvinfo : EIATTR_FRAME_SIZE
	.align		4
.L_1:
        /*000c*/ 	.byte	0x04, 0x11
        /*000e*/ 	.short	(.L_3 - .L_2)
	.align		4
.L_2:
        /*0010*/ 	.word	index@(_Z10kernel_soriPfS_)
        /*0014*/ 	.word	0x00000000


	//----- nvinfo : EIATTR_MIN_STACK_SIZE
	.align		4
.L_3:
        /*0018*/ 	.byte	0x04, 0x12
        /*001a*/ 	.short	(.L_5 - .L_4)
	.align		4
.L_4:
        /*001c*/ 	.word	index@(_Z10kernel_soriPfS_)
        /*0020*/ 	.word	0x00000000
.L_5:


//--------------------- .nv.compat                --------------------------
	.section	.nv.compat,"",@"SHT_CUDA_COMPAT_INFO"
	.align	4
        /*0000*/ 	.byte	0x02, 0x09, 0x00, 0x00, 0x02, 0x02, 0x01, 0x00, 0x02, 0x05, 0x05, 0x00, 0x03, 0x07, 0x01, 0x01
        /*0010*/ 	.byte	0x02, 0x03, 0x00, 0x00, 0x02, 0x06, 0x01, 0x00, 0x04, 0x0b, 0x08, 0x00, 0x01, 0x00, 0x00, 0x00
        /*0020*/ 	.byte	0x00, 0x00, 0x00, 0x00


//--------------------- .nv.info._Z10kernel_soriPfS_ --------------------------
	.section	.nv.info._Z10kernel_soriPfS_,"",@"SHT_CUDA_INFO"
	.sectionflags	@""
	.align	4


	//----- nvinfo : EIATTR_CUDA_API_VERSION
	.align		4
        /*0000*/ 	.byte	0x04, 0x37
        /*0002*/ 	.short	(.L_7 - .L_6)
.L_6:
        /*0004*/ 	.word	0x00000082


	//----- nvinfo : EIATTR_KPARAM_INFO
	.align		4
.L_7:
        /*0008*/ 	.byte	0x04, 0x17
        /*000a*/ 	.short	(.L_9 - .L_8)
.L_8:
        /*000c*/ 	.word	0x00000000
        /*0010*/ 	.short	0x0002
        /*0012*/ 	.short	0x0010
        /*0014*/ 	.byte	0x00, 0xf5, 0x21, 0x00


	//----- nvinfo : EIATTR_KPARAM_INFO
	.align		4
.L_9:
        /*0018*/ 	.byte	0x04, 0x17
        /*001a*/ 	.short	(.L_11 - .L_10)
.L_10:
        /*001c*/ 	.word	0x00000000
        /*0020*/ 	.short	0x0001
        /*0022*/ 	.short	0x0008
        /*0024*/ 	.byte	0x00, 0xf5, 0x21, 0x00


	//----- nvinfo : EIATTR_KPARAM_INFO
	.align		4
.L_11:
        /*0028*/ 	.byte	0x04, 0x17
        /*002a*/ 	.short	(.L_13 - .L_12)
.L_12:
        /*002c*/ 	.word	0x00000000
        /*0030*/ 	.short	0x0000
        /*0032*/ 	.short	0x0000
        /*0034*/ 	.byte	0x00, 0xf0, 0x11, 0x00


	//----- nvinfo : EIATTR_SPARSE_MMA_MASK
	.align		4
.L_13:
        /*0038*/ 	.byte	0x03, 0x50
        /*003a*/ 	.short	0x0000


	//----- nvinfo : EIATTR_MAXREG_COUNT
	.align		4
        /*003c*/ 	.byte	0x03, 0x1b
        /*003e*/ 	.short	0x00ff


	//----- nvinfo : EIATTR_MERCURY_ISA_VERSION
	.align		4
        /*0040*/ 	.byte	0x03, 0x5f
        /*0042*/ 	.short	0x0101


	//----- nvinfo : EIATTR_VRC_CTA_INIT_COUNT
	.align		4
        /*0044*/ 	.byte	0x02, 0x4a
	.zero		1
	.zero		1


	//----- nvinfo : EIATTR_EXIT_INSTR_OFFSETS
	.align		4
        /*0048*/ 	.byte	0x04, 0x1c
        /*004a*/ 	.short	(.L_15 - .L_14)


	//   ....[0]....
.L_14:
        /*004c*/ 	.word	0x00000280


	//   ....[1]....
        /*0050*/ 	.word	0x00000300


	//----- nvinfo : EIATTR_CRS_STACK_SIZE
	.align		4
.L_15:
        /*0054*/ 	.byte	0x04, 0x1e
        /*0056*/ 	.short	(.L_17 - .L_16)
.L_16:
        /*0058*/ 	.word	0x00000000


	//----- nvinfo : EIATTR_CBANK_PARAM_SIZE
	.align		4
.L_17:
        /*005c*/ 	.byte	0x03, 0x19
        /*005e*/ 	.short	0x0018


	//----- nvinfo : EIATTR_PARAM_CBANK
	.align		4
        /*0060*/ 	.byte	0x04, 0x0a
        /*0062*/ 	.short	(.L_19 - .L_18)
	.align		4
.L_18:
        /*0064*/ 	.word	index@(.nv.constant0._Z10kernel_soriPfS_)
        /*0068*/ 	.short	0x0380
        /*006a*/ 	.short	0x0018


	//----- nvinfo : EIATTR_SW_WAR
	.align		4
.L_19:
        /*006c*/ 	.byte	0x04, 0x36
        /*006e*/ 	.short	(.L_21 - .L_20)
.L_20:
        /*0070*/ 	.word	0x00000008
.L_21:


//--------------------- .nv.callgraph             --------------------------
	.section	.nv.callgraph,"",@"SHT_CUDA_CALLGRAPH"
	.align	4
	.sectionentsize	8
	.align		4
        /*0000*/ 	.word	0x00000000
	.align		4
        /*0004*/ 	.word	0xffffffff
	.align		4
        /*0008*/ 	.word	0x00000000
	.align		4
        /*000c*/ 	.word	0xfffffffe
	.align		4
        /*0010*/ 	.word	0x00000000
	.align		4
        /*0014*/ 	.word	0xfffffffd
	.align		4
        /*0018*/ 	.word	0x00000000
	.align		4
        /*001c*/ 	.word	0xfffffffc


//--------------------- .text._Z10kernel_soriPfS_ --------------------------
	.section	.text._Z10kernel_soriPfS_,"ax",@progbits
	.align	128
        .global         _Z10kernel_soriPfS_
        .type           _Z10kernel_soriPfS_,@function
        .size           _Z10kernel_soriPfS_,(.L_x_2 - _Z10kernel_soriPfS_)
        .other          _Z10kernel_soriPfS_,@"STO_CUDA_ENTRY STV_DEFAULT"
_Z10kernel_soriPfS_:
.text._Z10kernel_soriPfS_:
[----:B------:R-:W-:Y:S01]  /*0000*/  LDC R1, c[0x0][0x37c] ;  /* 0x0000df00ff017b82 */ /* 0x000fe20000000800 */
[----:B------:R-:W0:Y:S07]  /*0010*/  S2R R5, SR_TID.Y ;  /* 0x0000000000057919 */ /* 0x000e2e0000002200 */
[----:B------:R-:W1:Y:S01]  /*0020*/  LDC R3, c[0x0][0x360] ;  /* 0x0000d800ff037b82 */ /* 0x000e620000000800 */
[----:B------:R-:W1:Y:S07]  /*0030*/  S2R R4, SR_TID.X ;  /* 0x0000000000047919 */ /* 0x000e6e0000002100 */
[----:B------:R-:W0:Y:S08]  /*0040*/  S2UR UR5, SR_CTAID.Y ;  /* 0x00000000000579c3 */ /* 0x000e300000002600 */
[----:B------:R-:W0:Y:S08]  /*0050*/  LDC R0, c[0x0][0x364] ;  /* 0x0000d900ff007b82 */ /* 0x000e300000000800 */
[----:B------:R-:W2:Y:S08]  /*0060*/  LDC R8, c[0x0][0x380] ;  /* 0x0000e000ff087b82 */ /* 0x000eb00000000800 */
[----:B------:R-:W1:Y:S01]  /*0070*/  S2UR UR4, SR_CTAID.X ;  /* 0x00000000000479c3 */ /* 0x000e620000002500 */
[----:B0-----:R-:W-:Y:S01]  /*0080*/  IMAD R5, R0, UR5, R5 ;  /* 0x0000000500057c24 */ /* 0x001fe2000f8e0205 */
[----:B--2---:R-:W-:-:S04]  /*0090*/  IADD3 R0, PT, PT, R8, -0x1, RZ ;  /* 0xffffffff08007810 */ /* 0x004fc80007ffe0ff */
[----:B------:R-:W-:Y:S01]  /*00a0*/  ISETP.NE.AND P0, PT, R5, R0, PT ;  /* 0x000000000500720c */ /* 0x000fe20003f05270 */
[----:B-1----:R-:W-:-:S03]  /*00b0*/  IMAD R4, R3, UR4, R4 ;  /* 0x0000000403047c24 */ /* 0x002fc6000f8e0204 */
[----:B------:R-:W-:Y:S01]  /*00c0*/  ISETP.EQ.OR P0, PT, R5, RZ, !P0 ;  /* 0x000000ff0500720c */ /* 0x000fe20004702670 */
[----:B------:R-:W0:Y:S03]  /*00d0*/  LDCU.64 UR4, c[0x0][0x358] ;  /* 0x00006b00ff0477ac */ /* 0x000e260008000a00 */
[----:B------:R-:W-:-:S04]  /*00e0*/  ISETP.EQ.OR P0, PT, R4, RZ, P0 ;  /* 0x000000ff0400720c */ /* 0x000fc80000702670 */
[----:B------:R-:W-:-:S13]  /*00f0*/  ISETP.EQ.OR P0, PT, R4, R0, P0 ;  /* 0x000000000400720c */ /* 0x000fda0000702670 */
[----:B0-----:R-:W-:Y:S05]  /*0100*/  @P0 BRA `(.L_x_0) ;  /* 0x0000000000600947 */ /* 0x001fea0003800000 */
[----:B------:R-:W0:Y:S01]  /*0110*/  LDC.64 R6, c[0x0][0x388] ;  /* 0x0000e200ff067b82 */ /* 0x000e220000000a00 */
[CC--:B------:R-:W-:Y:S02]  /*0120*/  IMAD R3, R5.reuse, R8.reuse, -R8 ;  /* 0x0000000805037224 */ /* 0x0c0fe400078e0a08 */
[----:B------:R-:W-:-:S03]  /*0130*/  IMAD R0, R5, R8, R4 ;  /* 0x0000000805007224 */ /* 0x000fc600078e0204 */
[----:B------:R-:W-:Y:S01]  /*0140*/  IADD3 R5, PT, PT, R4, R3, RZ ;  /* 0x0000000304057210 */ /* 0x000fe20007ffe0ff */
[----:B0-----:R-:W-:-:S04]  /*0150*/  IMAD.WIDE R2, R0, 0x4, R6 ;  /* 0x0000000400027825 */ /* 0x001fc800078e0206 */
[----:B------:R-:W-:Y:S01]  /*0160*/  IMAD.WIDE R6, R5, 0x4, R6 ;  /* 0x0000000405067825 */ /* 0x000fe200078e0206 */
[----:B------:R-:W2:Y:S03]  /*0170*/  LDG.E R11, desc[UR4][R2.64+0x4] ;  /* 0x00000404020b7981 */ /* 0x000ea6000c1e1900 */
[----:B------:R-:W-:Y:S01]  /*0180*/  IMAD.WIDE R8, R8, 0x4, R2 ;  /* 0x0000000408087825 */ /* 0x000fe200078e0202 */
[----:B------:R-:W3:Y:S04]  /*0190*/  LDG.E R13, desc[UR4][R2.64+-0x4] ;  /* 0xfffffc04020d7981 */ /* 0x000ee8000c1e1900 */
[----:B------:R-:W4:Y:S04]  /*01a0*/  LDG.E R6, desc[UR4][R6.64] ;  /* 0x0000000406067981 */ /* 0x000f28000c1e1900 */
[----:B------:R-:W4:Y:S04]  /*01b0*/  LDG.E R9, desc[UR4][R8.64] ;  /* 0x0000000408097981 */ /* 0x000f28000c1e1900 */
[----:B------:R-:W5:Y:S01]  /*01c0*/  LDG.E R14, desc[UR4][R2.64] ;  /* 0x00000004020e7981 */ /* 0x000f62000c1e1900 */
[----:B----4-:R-:W-:-:S04]  /*01d0*/  FADD R10, R6, R9 ;  /* 0x00000009060a7221 */ /* 0x010fc80000000000 */
[----:B--2---:R-:W-:-:S04]  /*01e0*/  FADD R10, R10, R11 ;  /* 0x0000000b0a0a7221 */ /* 0x004fc80000000000 */
[----:B---3--:R-:W-:Y:S01]  /*01f0*/  FADD R10, R10, R13 ;  /* 0x0000000d0a0a7221 */ /* 0x008fe20000000000 */
[----:B-----5:R-:W-:Y:S01]  /*0200*/  F2F.F64.F32 R4, R14 ;  /* 0x0000000e00047310 */ /* 0x020fe20000201800 */
[----:B------:R-:W0:Y:S07]  /*0210*/  LDC.64 R12, c[0x0][0x390] ;  /* 0x0000e400ff0c7b82 */ /* 0x000e2e0000000a00 */
[----:B------:R-:W1:Y:S02]  /*0220*/  F2F.F64.F32 R10, R10 ;  /* 0x0000000a000a7310 */ /* 0x000e640000201800 */
[----:B-1----:R-:W-:-:S10]  /*0230*/  DFMA R4, R10, -0.25, R4 ;  /* 0xbfd000000a04782b */ /* 0x002fd40000000004 */
[----:B------:R-:W1:Y:S01]  /*0240*/  F2F.F32.F64 R5, R4 ;  /* 0x0000000400057310 */ /* 0x000e620000301000 */
[----:B0-----:R-:W-:-:S04]  /*0250*/  IMAD.WIDE R6, R0, 0x4, R12 ;  /* 0x0000000400067825 */ /* 0x001fc800078e020c */
[----:B-1----:R-:W-:-:S05]  /*0260*/  FADD R9, R14, -R5 ;  /* 0x800000050e097221 */ /* 0x002fca0000000000 */
[----:B------:R-:W-:Y:S01]  /*0270*/  STG.E desc[UR4][R6.64], R9 ;  /* 0x0000000906007986 */ /* 0x000fe2000c101904 */
[----:B------:R-:W-:Y:S05]  /*0280*/  EXIT ;  /* 0x000000000000794d */ /* 0x000fea0003800000 */
.L_x_0:
[----:B------:R-:W0:Y:S01]  /*0290*/  LDC.64 R2, c[0x0][0x388] ;  /* 0x0000e200ff027b82 */ /* 0x000e220000000a00 */
[----:B------:R-:W-:-:S07]  /*02a0*/  IMAD R7, R5, R8, R4 ;  /* 0x0000000805077224 */ /* 0x000fce00078e0204 */
[----:B------:R-:W1:Y:S01]  /*02b0*/  LDC.64 R4, c[0x0][0x390] ;  /* 0x0000e400ff047b82 */ /* 0x000e620000000a00 */
[----:B0-----:R-:W-:-:S06]  /*02c0*/  IMAD.WIDE R2, R7, 0x4, R2 ;  /* 0x0000000407027825 */ /* 0x001fcc00078e0202 */
[----:B------:R-:W2:Y:S01]  /*02d0*/  LDG.E R3, desc[UR4][R2.64] ;  /* 0x0000000402037981 */ /* 0x000ea2000c1e1900 */
[----:B-1----:R-:W-:-:S05]  /*02e0*/  IMAD.WIDE R4, R7, 0x4, R4 ;  /* 0x0000000407047825 */ /* 0x002fca00078e0204 */
[----:B--2---:R-:W-:Y:S01]  /*02f0*/  STG.E desc[UR4][R4.64], R3 ;  /* 0x0000000304007986 */ /* 0x004fe2000c101904 */
[----:B------:R-:W-:Y:S05]  /*0300*/  EXIT ;  /* 0x000000000000794d */ /* 0x000fea0003800000 */
.L_x_1:
[----:B------:R-:W-:-:S00]  /*0310*/  BRA `(.L_x_1) ;  /* 0xfffffffc00fc7947 */ /* 0x000fc0000383ffff */
[----:B------:R-:W-:-:S00]  /*0320*/  NOP ;  /* 0x0000000000007918 */ /* 0x000fc00000000000 */
        /* <DEDUP_REMOVED lines=13> */
.L_x_2:


//--------------------- .nv.shared.reserved.0     --------------------------
	.section	.nv.shared.reserved.0,"aw",@nobits
	.weak		__nv_reservedSMEM_offset_0_alias
	.size		__nv_reservedSMEM_offset_0_alias, 0, 64
	.other		__nv_reservedSMEM_offset_0_alias,@"STO_CUDA_RESERVED_SHARED STV_DEFAULT"
__nv_reservedSMEM_offset_0_alias:
	.zero		0
	.zero		64


//--------------------- .nv.constant0._Z10kernel_soriPfS_ --------------------------
	.section	.nv.constant0._Z10kernel_soriPfS_,"a",@progbits
	.sectionflags	@""
	.align	4
.nv.constant0._Z10kernel_soriPfS_:
	.zero		920


//--------------------- SYMBOLS --------------------------

	.type		.nv.reservedSmem.offset0,@object
	.size		.nv.reservedSmem.offset0,0x4
